	.headerflags	@"EF_CUDA_TEXMODE_UNIFIED EF_CUDA_64BIT_ADDRESS EF_CUDA_ACCELERATORS EF_CUDA_SM90 EF_CUDA_VIRTUAL_SM(EF_CUDA_SM90)"
	.elftype	@"ET_EXEC"


//--------------------- .nv.info                  --------------------------
	.section	.nv.info,"",@"SHT_CUDA_INFO"
	.align	4


	//----- nvinfo : EIATTR_REGCOUNT
	.align		4
        /*0000*/ 	.byte	0x04, 0x2f
        /*0002*/ 	.short	(.L_1 - .L_0)
	.align		4
.L_0:
        /*0004*/ 	.word	index@(triton_poi_fused__unsafe_index_add_convolution_7)
        /*0008*/ 	.word	0x00000020


	//----- nvinfo : EIATTR_MIN_STACK_SIZE
	.align		4
.L_1:
        /*000c*/ 	.byte	0x04, 0x12
        /*000e*/ 	.short	(.L_3 - .L_2)
	.align		4
.L_2:
        /*0010*/ 	.word	index@(triton_poi_fused__unsafe_index_add_convolution_7)
        /*0014*/ 	.word	0x00000000


	//----- nvinfo : EIATTR_FRAME_SIZE
	.align		4
.L_3:
        /*0018*/ 	.byte	0x04, 0x11
        /*001a*/ 	.short	(.L_5 - .L_4)
	.align		4
.L_4:
        /*001c*/ 	.word	index@(triton_poi_fused__unsafe_index_add_convolution_7)
        /*0020*/ 	.word	0x00000000


	//----- nvinfo : EIATTR_MIN_STACK_SIZE
	.align		4
.L_5:
        /*0024*/ 	.byte	0x04, 0x12
        /*0026*/ 	.short	(.L_7 - .L_6)
	.align		4
.L_6:
        /*0028*/ 	.word	index@(triton_poi_fused__unsafe_index_add_convolution_7)
        /*002c*/ 	.word	0x00000000
.L_7:


//--------------------- .nv.info.triton_poi_fused__unsafe_index_add_convolution_7 --------------------------
	.section	.nv.info.triton_poi_fused__unsafe_index_add_convolution_7,"",@"SHT_CUDA_INFO"
	.sectionflags	@""
	.align	4


	//----- nvinfo : EIATTR_CUDA_API_VERSION
	.align		4
        /*0000*/ 	.byte	0x04, 0x37
        /*0002*/ 	.short	(.L_9 - .L_8)
.L_8:
        /*0004*/ 	.word	0x0000007c


	//----- nvinfo : EIATTR_KPARAM_INFO
	.align		4
.L_9:
        /*0008*/ 	.byte	0x04, 0x17
        /*000a*/ 	.short	(.L_11 - .L_10)
.L_10:
        /*000c*/ 	.word	0x00000000
        /*0010*/ 	.short	0x0009
        /*0012*/ 	.short	0x0048
        /*0014*/ 	.byte	0x00, 0xf0, 0x11, 0x00


	//----- nvinfo : EIATTR_KPARAM_INFO
	.align		4
.L_11:
        /*0018*/ 	.byte	0x04, 0x17
        /*001a*/ 	.short	(.L_13 - .L_12)
.L_12:
        /*001c*/ 	.word	0x00000000
        /*0020*/ 	.short	0x0008
        /*0022*/ 	.short	0x0040
        /*0024*/ 	.byte	0x00, 0xf4, 0x21, 0x00


	//----- nvinfo : EIATTR_KPARAM_INFO
	.align		4
.L_13:
        /*0028*/ 	.byte	0x04, 0x17
        /*002a*/ 	.short	(.L_15 - .L_14)
.L_14:
        /*002c*/ 	.word	0x00000000
        /*0030*/ 	.short	0x0007
        /*0032*/ 	.short	0x0038
        /*0034*/ 	.byte	0x00, 0xf4, 0x21, 0x00


	//----- nvinfo : EIATTR_KPARAM_INFO
	.align		4
.L_15:
        /*0038*/ 	.byte	0x04, 0x17
        /*003a*/ 	.short	(.L_17 - .L_16)
.L_16:
        /*003c*/ 	.word	0x00000000
        /*0040*/ 	.short	0x0006
        /*0042*/ 	.short	0x0030
        /*0044*/ 	.byte	0x00, 0xf4, 0x21, 0x00


	//----- nvinfo : EIATTR_KPARAM_INFO
	.align		4
.L_17:
        /*0048*/ 	.byte	0x04, 0x17
        /*004a*/ 	.short	(.L_19 - .L_18)
.L_18:
        /*004c*/ 	.word	0x00000000
        /*0050*/ 	.short	0x0005
        /*0052*/ 	.short	0x0028
        /*0054*/ 	.byte	0x00, 0xf4, 0x21, 0x00


	//----- nvinfo : EIATTR_KPARAM_INFO
	.align		4
.L_19:
        /*0058*/ 	.byte	0x04, 0x17
        /*005a*/ 	.short	(.L_21 - .L_20)
.L_20:
        /*005c*/ 	.word	0x00000000
        /*0060*/ 	.short	0x0004
        /*0062*/ 	.short	0x0020
        /*0064*/ 	.byte	0x00, 0xf4, 0x21, 0x00


	//----- nvinfo : EIATTR_KPARAM_INFO
	.align		4
.L_21:
        /*0068*/ 	.byte	0x04, 0x17
        /*006a*/ 	.short	(.L_23 - .L_22)
.L_22:
        /*006c*/ 	.word	0x00000000
        /*0070*/ 	.short	0x0003
        /*0072*/ 	.short	0x0018
        /*0074*/ 	.byte	0x00, 0xf4, 0x21, 0x00


	//----- nvinfo : EIATTR_KPARAM_INFO
	.align		4
.L_23:
        /*0078*/ 	.byte	0x04, 0x17
        /*007a*/ 	.short	(.L_25 - .L_24)
.L_24:
        /*007c*/ 	.word	0x00000000
        /*0080*/ 	.short	0x0002
        /*0082*/ 	.short	0x0010
        /*0084*/ 	.byte	0x00, 0xf4, 0x21, 0x00


	//----- nvinfo : EIATTR_KPARAM_INFO
	.align		4
.L_25:
        /*0088*/ 	.byte	0x04, 0x17
        /*008a*/ 	.short	(.L_27 - .L_26)
.L_26:
        /*008c*/ 	.word	0x00000000
        /*0090*/ 	.short	0x0001
        /*0092*/ 	.short	0x0008
        /*0094*/ 	.byte	0x00, 0xf4, 0x21, 0x00


	//----- nvinfo : EIATTR_KPARAM_INFO
	.align		4
.L_27:
        /*0098*/ 	.byte	0x04, 0x17
        /*009a*/ 	.short	(.L_29 - .L_28)
.L_28:
        /*009c*/ 	.word	0x00000000
        /*00a0*/ 	.short	0x0000
        /*00a2*/ 	.short	0x0000
        /*00a4*/ 	.byte	0x00, 0xf4, 0x21, 0x00


	//----- nvinfo : EIATTR_SPARSE_MMA_MASK
	.align		4
.L_29:
        /*00a8*/ 	.byte	0x03, 0x50
        /*00aa*/ 	.short	0x0000


	//----- nvinfo : EIATTR_MAXREG_COUNT
	.align		4
        /*00ac*/ 	.byte	0x03, 0x1b
        /*00ae*/ 	.short	0x00ff


	//----- nvinfo : EIATTR_EXIT_INSTR_OFFSETS
	.align		4
        /*00b0*/ 	.byte	0x04, 0x1c
        /*00b2*/ 	.short	(.L_31 - .L_30)


	//   ....[0]....
.L_30:
        /*00b4*/ 	.word	0x00000720


	//   ....[1]....
        /*00b8*/ 	.word	0x00000740


	//----- nvinfo : EIATTR_REQNTID
	.align		4
.L_31:
        /*00bc*/ 	.byte	0x04, 0x10
        /*00be*/ 	.short	(.L_33 - .L_32)
.L_32:
        /*00c0*/ 	.word	0x00000080
        /*00c4*/ 	.word	0x00000001
        /*00c8*/ 	.word	0x00000001


	//----- nvinfo : EIATTR_CBANK_PARAM_SIZE
	.align		4
.L_33:
        /*00cc*/ 	.byte	0x03, 0x19
        /*00ce*/ 	.short	0x004c


	//----- nvinfo : EIATTR_PARAM_CBANK
	.align		4
        /*00d0*/ 	.byte	0x04, 0x0a
        /*00d2*/ 	.short	(.L_35 - .L_34)
	.align		4
.L_34:
        /*00d4*/ 	.word	index@(.nv.constant0.triton_poi_fused__unsafe_index_add_convolution_7)
        /*00d8*/ 	.short	0x0210
        /*00da*/ 	.short	0x004c


	//----- nvinfo : EIATTR_SW_WAR
	.align		4
.L_35:
        /*00dc*/ 	.byte	0x04, 0x36
        /*00de*/ 	.short	(.L_37 - .L_36)
.L_36:
        /*00e0*/ 	.word	0x00000008
.L_37:


//--------------------- .nv.callgraph             --------------------------
	.section	.nv.callgraph,"",@"SHT_CUDA_CALLGRAPH"
	.align	4
	.sectionentsize	8
	.align		4
        /*0000*/ 	.word	0x00000000
	.align		4
        /*0004*/ 	.word	0xffffffff
	.align		4
        /*0008*/ 	.word	0x00000000
	.align		4
        /*000c*/ 	.word	0xfffffffe
	.align		4
        /*0010*/ 	.word	0x00000000
	.align		4
        /*0014*/ 	.word	0xfffffffd
	.align		4
        /*0018*/ 	.word	0x00000000
	.align		4
        /*001c*/ 	.word	0xfffffffc


//--------------------- .text.triton_poi_fused__unsafe_index_add_convolution_7 --------------------------
	.section	.text.triton_poi_fused__unsafe_index_add_convolution_7,"ax",@progbits
	.align	128
        .global         triton_poi_fused__unsafe_index_add_convolution_7
        .type           triton_poi_fused__unsafe_index_add_convolution_7,@function
        .size           triton_poi_fused__unsafe_index_add_convolution_7,(.L_x_1 - triton_poi_fused__unsafe_index_add_convolution_7)
        .other          triton_poi_fused__unsafe_index_add_convolution_7,@"STO_CUDA_ENTRY STV_DEFAULT"
triton_poi_fused__unsafe_index_add_convolution_7:
.text.triton_poi_fused__unsafe_index_add_convolution_7:
[----:B------:R-:W0:Y:S01]  /*0000*/  LDC R1, c[0x0][0x28] ;  /* 0x00000a00ff017b82 */ /* 0x000e220000000800 */
[----:B------:R-:W1:Y:S07]  /*0010*/  S2R R0, SR_TID.X ;  /* 0x0000000000007919 */ /* 0x000e6e0000002100 */
[----:B------:R-:W2:Y:S01]  /*0020*/  LDC.64 R14, c[0x0][0x228] ;  /* 0x00008a00ff0e7b82 */ /* 0x000ea20000000a00 */
[----:B------:R-:W-:Y:S01]  /*0030*/  ULDC.64 UR4, c[0x0][0x208] ;  /* 0x0000820000047ab9 */ /* 0x000fe20000000a00 */
[----:B------:R-:W3:Y:S01]  /*0040*/  S2R R9, SR_CTAID.X ;  /* 0x0000000000097919 */ /* 0x000ee20000002500 */
[----:B------:R-:W-:Y:S01]  /*0050*/  CS2R R4, SRZ ;  /* 0x0000000000047805 */ /* 0x000fe2000001ff00 */
[----:B------:R-:W-:Y:S01]  /*0060*/  ULDC.64 UR6, c[0x0][0x230] ;  /* 0x00008c0000067ab9 */ /* 0x000fe20000000a00 */
[----:B------:R-:W-:-:S03]  /*0070*/  ULDC.64 UR8, c[0x0][0x250] ;  /* 0x0000940000087ab9 */ /* 0x000fc60000000a00 */
[----:B------:R-:W4:Y:S08]  /*0080*/  LDC.64 R12, c[0x0][0x218] ;  /* 0x00008600ff0c7b82 */ /* 0x000f300000000a00 */
[----:B------:R-:W5:Y:S01]  /*0090*/  LDC.64 R16, c[0x0][0x248] ;  /* 0x00009200ff107b82 */ /* 0x000f620000000a00 */
[----:B-1----:R-:W-:-:S05]  /*00a0*/  IMAD.SHL.U32 R0, R0, 0x2, RZ ;  /* 0x0000000200007824 */ /* 0x002fca00078e00ff */
[----:B------:R-:W-:-:S05]  /*00b0*/  LOP3.LUT R0, R0, 0xfe, RZ, 0xc0, !PT ;  /* 0x000000fe00007812 */ /* 0x000fca00078ec0ff */
[----:B---3--:R-:W-:-:S05]  /*00c0*/  IMAD R27, R9, 0x100, R0 ;  /* 0x00000100091b7824 */ /* 0x008fca00078e0200 */
[----:B------:R-:W-:Y:S02]  /*00d0*/  SHF.R.S32.HI R0, RZ, 0x1f, R27 ;  /* 0x0000001fff007819 */ /* 0x000fe4000001141b */
[----:B------:R-:W-:Y:S02]  /*00e0*/  ISETP.GE.AND P0, PT, R27, 0x100, PT ;  /* 0x000001001b00780c */ /* 0x000fe40003f06270 */
[----:B------:R-:W-:-:S04]  /*00f0*/  LEA.HI R0, R0, R27, RZ, 0x2 ;  /* 0x0000001b00007211 */ /* 0x000fc800078f10ff */
[----:B------:R-:W-:Y:S02]  /*0100*/  SHF.R.S32.HI R2, RZ, 0x2, R0 ;  /* 0x00000002ff027819 */ /* 0x000fe40000011400 */
[----:B------:R-:W-:Y:S02]  /*0110*/  LOP3.LUT R0, R0, 0xfffffffc, RZ, 0xc0, !PT ;  /* 0xfffffffc00007812 */ /* 0x000fe400078ec0ff */
[----:B------:R-:W-:-:S04]  /*0120*/  LEA.HI R3, R2, R2, RZ, 0x2 ;  /* 0x0000000202037211 */ /* 0x000fc800078f10ff */
[----:B------:R-:W-:-:S05]  /*0130*/  LOP3.LUT R3, R3, 0xfffffffc, RZ, 0xc0, !PT ;  /* 0xfffffffc03037812 */ /* 0x000fca00078ec0ff */
[----:B------:R-:W-:Y:S01]  /*0140*/  IMAD.IADD R11, R2, 0x1, -R3 ;  /* 0x00000001020b7824 */ /* 0x000fe200078e0a03 */
[----:B------:R-:W-:-:S03]  /*0150*/  CS2R R2, SRZ ;  /* 0x0000000000027805 */ /* 0x000fc6000001ff00 */
[----:B--2---:R-:W-:-:S04]  /*0160*/  IMAD.WIDE R10, R11, 0x8, R14 ;  /* 0x000000080b0a7825 */ /* 0x004fc800078e020e */
[----:B------:R-:W-:Y:S01]  /*0170*/  IMAD.IADD R7, R27, 0x1, -R0 ;  /* 0x000000011b077824 */ /* 0x000fe200078e0a00 */
[----:B------:R1:W2:Y:S03]  /*0180*/  @!P0 LDG.E.EL.64 R2, desc[UR4][R10.64] ;  /* 0x000000040a028981 */ /* 0x0002a6000c2e1b00 */
[----:B------:R-:W-:Y:S01]  /*0190*/  IMAD.WIDE R14, R7, 0x8, R14 ;  /* 0x00000008070e7825 */ /* 0x000fe200078e020e */
[----:B------:R-:W-:-:S06]  /*01a0*/  CS2R R6, SRZ ;  /* 0x0000000000067805 */ /* 0x000fcc000001ff00 */
[----:B------:R3:W2:Y:S01]  /*01b0*/  @!P0 LDG.E.EL.128 R4, desc[UR4][R14.64] ;  /* 0x000000040e048981 */ /* 0x0006a2000c2e1d00 */
[----:B------:R-:W-:Y:S02]  /*01c0*/  SHF.R.S32.HI R0, RZ, 0x17, R9 ;  /* 0x00000017ff007819 */ /* 0x000fe40000011409 */
[----:B------:R-:W2:Y:S02]  /*01d0*/  LDC.64 R8, c[0x0][0x238] ;  /* 0x00008e00ff087b82 */ /* 0x000ea40000000a00 */
[----:B------:R-:W-:-:S04]  /*01e0*/  SGXT R0, R0, 0x1 ;  /* 0x000000010000781a */ /* 0x000fc80000000200 */
[----:B------:R-:W-:-:S04]  /*01f0*/  LEA.HI R0, R0, R27, RZ, 0x4 ;  /* 0x0000001b00007211 */ /* 0x000fc800078f20ff */
[----:B------:R-:W-:-:S04]  /*0200*/  SHF.R.S32.HI R0, RZ, 0x4, R0 ;  /* 0x00000004ff007819 */ /* 0x000fc80000011400 */
[----:B-1----:R-:W-:-:S04]  /*0210*/  LEA.HI R10, R0, R0, RZ, 0x2 ;  /* 0x00000000000a7211 */ /* 0x002fc800078f10ff */
[----:B---3--:R-:W-:-:S05]  /*0220*/  LOP3.LUT R15, R10, 0xfffffffc, RZ, 0xc0, !PT ;  /* 0xfffffffc0a0f7812 */ /* 0x008fca00078ec0ff */
[----:B------:R-:W-:-:S04]  /*0230*/  IMAD.IADD R15, R0, 0x1, -R15 ;  /* 0x00000001000f7824 */ /* 0x000fc800078e0a0f */
[----:B----4-:R-:W-:-:S04]  /*0240*/  IMAD.WIDE R12, R15, 0x4, R12 ;  /* 0x000000040f0c7825 */ /* 0x010fc800078e020c */
[----:B-----5:R-:W-:Y:S01]  /*0250*/  IMAD.WIDE R16, R15, 0x4, R16 ;  /* 0x000000040f107825 */ /* 0x020fe200078e0210 */
[----:B------:R-:W-:-:S06]  /*0260*/  CS2R R22, SRZ ;  /* 0x0000000000167805 */ /* 0x000fcc000001ff00 */
[----:B------:R-:W3:Y:S01]  /*0270*/  @!P0 LDG.E.EL R23, desc[UR4][R12.64] ;  /* 0x000000040c178981 */ /* 0x000ee2000c2e1900 */
[----:B--2---:R-:W-:-:S04]  /*0280*/  SHF.R.U32.HI R11, RZ, 0x1e, R3 ;  /* 0x0000001eff0b7819 */ /* 0x004fc80000011603 */
[----:B------:R-:W-:-:S04]  /*0290*/  LOP3.LUT R11, R11, 0x2, RZ, 0xc0, !PT ;  /* 0x000000020b0b7812 */ /* 0x000fc800078ec0ff */
[----:B------:R-:W-:Y:S01]  /*02a0*/  IADD3 R18, P1, R2, R11, RZ ;  /* 0x0000000b02127210 */ /* 0x000fe20007f3e0ff */
[----:B------:R-:W-:Y:S01]  /*02b0*/  IMAD.SHL.U32 R2, R0, 0x4, RZ ;  /* 0x0000000400027824 */ /* 0x000fe200078e00ff */
[----:B------:R-:W-:Y:S01]  /*02c0*/  SHF.R.U32.HI R14, RZ, 0x1e, R5 ;  /* 0x0000001eff0e7819 */ /* 0x000fe20000011605 */
[----:B0-----:R-:W-:Y:S01]  /*02d0*/  IMAD.WIDE R10, R15, 0x4, R8 ;  /* 0x000000040f0a7825 */ /* 0x001fe200078e0208 */
[----:B------:R-:W-:Y:S02]  /*02e0*/  SHF.R.U32.HI R9, RZ, 0x1e, R7 ;  /* 0x0000001eff097819 */ /* 0x000fe40000011607 */
[----:B------:R-:W-:Y:S01]  /*02f0*/  LOP3.LUT R8, R14, 0x2, RZ, 0xc0, !PT ;  /* 0x000000020e087812 */ /* 0x000fe200078ec0ff */
[----:B------:R-:W-:Y:S01]  /*0300*/  IMAD.X R20, RZ, RZ, R3, P1 ;  /* 0x000000ffff147224 */ /* 0x000fe200008e0603 */
[----:B------:R-:W-:Y:S01]  /*0310*/  SHF.R.S32.HI R3, RZ, 0x1f, R2 ;  /* 0x0000001fff037819 */ /* 0x000fe20000011402 */
[----:B------:R-:W-:Y:S01]  /*0320*/  IMAD.MOV.U32 R0, RZ, RZ, RZ ;  /* 0x000000ffff007224 */ /* 0x000fe200078e00ff */
[C---:B------:R-:W-:Y:S01]  /*0330*/  LEA R19, P1, R18.reuse, R2, 0x1 ;  /* 0x0000000212137211 */ /* 0x040fe200078208ff */
[----:B------:R-:W-:Y:S01]  /*0340*/  IMAD.MOV.U32 R2, RZ, RZ, RZ ;  /* 0x000000ffff027224 */ /* 0x000fe200078e00ff */
[----:B------:R-:W-:Y:S01]  /*0350*/  LOP3.LUT R9, R9, 0x2, RZ, 0xc0, !PT ;  /* 0x0000000209097812 */ /* 0x000fe200078ec0ff */
[----:B------:R-:W0:Y:S01]  /*0360*/  LDC.64 R14, c[0x0][0x220] ;  /* 0x00008800ff0e7b82 */ /* 0x000e220000000a00 */
[----:B------:R-:W-:Y:S01]  /*0370*/  LEA.HI.X R3, R18, R3, R20, 0x1, P1 ;  /* 0x0000000312037211 */ /* 0x000fe200008f0c14 */
[----:B------:R-:W2:Y:S01]  /*0380*/  @!P0 LDG.E.EL R0, desc[UR4][R10.64] ;  /* 0x000000040a008981 */ /* 0x000ea2000c2e1900 */
[----:B------:R-:W-:-:S02]  /*0390*/  IADD3 R8, P1, P2, R8, R19, R4 ;  /* 0x0000001308087210 */ /* 0x000fc40007a3e004 */
[----:B------:R-:W-:Y:S01]  /*03a0*/  IADD3 R19, P3, P4, R9, R19, R6 ;  /* 0x0000001309137210 */ /* 0x000fe20007c7e006 */
[----:B------:R1:W4:Y:S01]  /*03b0*/  @!P0 LDG.E.EL R2, desc[UR4][R10.64] ;  /* 0x000000040a028981 */ /* 0x000322000c2e1900 */
[-C--:B------:R-:W-:Y:S01]  /*03c0*/  IADD3.X R5, RZ, R3.reuse, R5, P1, P2 ;  /* 0x00000003ff057210 */ /* 0x080fe20000fe4405 */
[C---:B------:R-:W-:Y:S01]  /*03d0*/  IMAD.SHL.U32 R18, R8.reuse, 0x4, RZ ;  /* 0x0000000408127824 */ /* 0x040fe200078e00ff */
[----:B------:R-:W-:Y:S02]  /*03e0*/  IADD3.X R6, RZ, R3, R7, P3, P4 ;  /* 0x00000003ff067210 */ /* 0x000fe40001fe8407 */
[----:B------:R-:W-:Y:S02]  /*03f0*/  SHF.L.U64.HI R8, R8, 0x2, R5 ;  /* 0x0000000208087819 */ /* 0x000fe40000010205 */
[C---:B------:R-:W-:Y:S01]  /*0400*/  SHF.L.U64.HI R9, R19.reuse, 0x2, R6 ;  /* 0x0000000213097819 */ /* 0x040fe20000010206 */
[----:B------:R-:W-:Y:S01]  /*0410*/  IMAD.SHL.U32 R19, R19, 0x4, RZ ;  /* 0x0000000413137824 */ /* 0x000fe200078e00ff */
[----:B------:R-:W-:Y:S01]  /*0420*/  IADD3 R20, P1, R18, UR6, RZ ;  /* 0x0000000612147c10 */ /* 0x000fe2000ff3e0ff */
[----:B-1----:R-:W1:Y:S03]  /*0430*/  LDC.64 R10, c[0x0][0x210] ;  /* 0x00008400ff0a7b82 */ /* 0x002e660000000a00 */
[----:B------:R-:W-:-:S02]  /*0440*/  IADD3.X R21, R8, UR7, RZ, P1, !PT ;  /* 0x0000000708157c10 */ /* 0x000fc40008ffe4ff */
[----:B------:R-:W-:Y:S01]  /*0450*/  IADD3 R28, P1, R19, UR6, RZ ;  /* 0x00000006131c7c10 */ /* 0x000fe2000ff3e0ff */
[----:B------:R-:W-:Y:S01]  /*0460*/  IMAD.MOV.U32 R3, RZ, RZ, RZ ;  /* 0x000000ffff037224 */ /* 0x000fe200078e00ff */
[----:B------:R-:W-:Y:S02]  /*0470*/  CS2R R4, SRZ ;  /* 0x0000000000047805 */ /* 0x000fe4000001ff00 */
[----:B------:R-:W-:Y:S01]  /*0480*/  IADD3.X R29, R9, UR7, RZ, P1, !PT ;  /* 0x00000007091d7c10 */ /* 0x000fe20008ffe4ff */
[----:B------:R-:W-:Y:S02]  /*0490*/  ULDC.64 UR6, c[0x0][0x240] ;  /* 0x0000900000067ab9 */ /* 0x000fe40000000a00 */
[----:B------:R-:W-:Y:S01]  /*04a0*/  IADD3 R24, P1, R18, UR6, RZ ;  /* 0x0000000612187c10 */ /* 0x000fe2000ff3e0ff */
[----:B------:R-:W5:Y:S01]  /*04b0*/  @!P0 LDG.E.EL R3, desc[UR4][R16.64] ;  /* 0x0000000410038981 */ /* 0x000f62000c2e1900 */
[----:B------:R-:W-:Y:S02]  /*04c0*/  IADD3 R18, P2, R18, UR8, RZ ;  /* 0x0000000812127c10 */ /* 0x000fe4000ff5e0ff */
[----:B------:R-:W-:Y:S01]  /*04d0*/  IADD3.X R25, R8, UR7, RZ, P1, !PT ;  /* 0x0000000708197c10 */ /* 0x000fe20008ffe4ff */
[----:B------:R0:W2:Y:S01]  /*04e0*/  @!P0 LDG.E.EL R4, desc[UR4][R16.64] ;  /* 0x0000000410048981 */ /* 0x0000a2000c2e1900 */
[----:B------:R-:W-:-:S03]  /*04f0*/  CS2R R6, SRZ ;  /* 0x0000000000067805 */ /* 0x000fc6000001ff00 */
[----:B------:R0:W2:Y:S02]  /*0500*/  @!P0 LDG.E.EL R5, desc[UR4][R20.64] ;  /* 0x0000000414058981 */ /* 0x0000a4000c2e1900 */
[----:B0-----:R-:W-:Y:S02]  /*0510*/  IMAD.WIDE R14, R27, 0x4, R14 ;  /* 0x000000041b0e7825 */ /* 0x001fe400078e020e */
[----:B------:R0:W4:Y:S01]  /*0520*/  @!P0 LDG.E.EL R7, desc[UR4][R28.64] ;  /* 0x000000041c078981 */ /* 0x000122000c2e1900 */
[----:B------:R-:W-:-:S03]  /*0530*/  IADD3 R16, P3, R19, UR8, RZ ;  /* 0x0000000813107c10 */ /* 0x000fc6000ff7e0ff */
[----:B------:R0:W5:Y:S01]  /*0540*/  @!P0 LDG.E.EL R6, desc[UR4][R24.64] ;  /* 0x0000000418068981 */ /* 0x000162000c2e1900 */
[----:B------:R-:W-:Y:S02]  /*0550*/  IADD3 R20, P1, R19, UR6, RZ ;  /* 0x0000000613147c10 */ /* 0x000fe4000ff3e0ff */
[----:B------:R-:W-:Y:S02]  /*0560*/  IADD3.X R19, R8, UR9, RZ, P2, !PT ;  /* 0x0000000908137c10 */ /* 0x000fe400097fe4ff */
[----:B------:R-:W-:Y:S02]  /*0570*/  IADD3.X R21, R9, UR7, RZ, P1, !PT ;  /* 0x0000000709157c10 */ /* 0x000fe40008ffe4ff */
[----:B------:R-:W-:Y:S02]  /*0580*/  IADD3.X R17, R9, UR9, RZ, P3, !PT ;  /* 0x0000000909117c10 */ /* 0x000fe40009ffe4ff */
[----:B------:R-:W-:Y:S01]  /*0590*/  CS2R R8, SRZ ;  /* 0x0000000000087805 */ /* 0x000fe2000001ff00 */
[----:B-1----:R-:W-:Y:S01]  /*05a0*/  IMAD.WIDE R26, R27, 0x4, R10 ;  /* 0x000000041b1a7825 */ /* 0x002fe200078e020a */
[----:B------:R-:W-:-:S03]  /*05b0*/  CS2R R10, SRZ ;  /* 0x00000000000a7805 */ /* 0x000fc6000001ff00 */
[----:B0-----:R-:W-:Y:S01]  /*05c0*/  IMAD.MOV.U32 R28, RZ, RZ, RZ ;  /* 0x000000ffff1c7224 */ /* 0x001fe200078e00ff */
[----:B------:R-:W3:Y:S01]  /*05d0*/  @!P0 LDG.E.EL R9, desc[UR4][R20.64] ;  /* 0x0000000414098981 */ /* 0x000ee2000c2e1900 */
[----:B------:R-:W-:-:S03]  /*05e0*/  CS2R R24, SRZ ;  /* 0x0000000000187805 */ /* 0x000fc6000001ff00 */
[----:B------:R-:W3:Y:S04]  /*05f0*/  @!P0 LDG.E.EL R8, desc[UR4][R18.64] ;  /* 0x0000000412088981 */ /* 0x000ee8000c2e1900 */
[----:B------:R-:W3:Y:S04]  /*0600*/  @!P0 LDG.E.EL R22, desc[UR4][R16.64] ;  /* 0x0000000410168981 */ /* 0x000ee8000c2e1900 */
[----:B------:R-:W3:Y:S04]  /*0610*/  @!P0 LDG.E.64 R10, desc[UR4][R26.64] ;  /* 0x000000041a0a8981 */ /* 0x000ee8000c1e1b00 */
[----:B------:R-:W3:Y:S04]  /*0620*/  @!P0 LDG.E.EL R28, desc[UR4][R12.64] ;  /* 0x000000040c1c8981 */ /* 0x000ee8000c2e1900 */
[----:B------:R-:W3:Y:S01]  /*0630*/  @!P0 LDG.E.64 R24, desc[UR4][R14.64] ;  /* 0x000000040e188981 */ /* 0x000ee2000c1e1b00 */
[----:B--2---:R-:W-:Y:S01]  /*0640*/  FADD R0, R5, R0 ;  /* 0x0000000005007221 */ /* 0x004fe20000000000 */
[----:B----4-:R-:W-:Y:S01]  /*0650*/  FADD R2, R7, R2 ;  /* 0x0000000207027221 */ /* 0x010fe20000000000 */
[----:B-----5:R-:W-:Y:S01]  /*0660*/  FADD R3, R6, R3 ;  /* 0x0000000306037221 */ /* 0x020fe20000000000 */
[----:B---3--:R-:W-:-:S03]  /*0670*/  FADD R9, R9, R4 ;  /* 0x0000000409097221 */ /* 0x008fc60000000000 */
[----:B------:R-:W-:Y:S01]  /*0680*/  FADD R3, R3, R8 ;  /* 0x0000000803037221 */ /* 0x000fe20000000000 */
[----:B------:R-:W-:Y:S01]  /*0690*/  FADD R9, R9, R22 ;  /* 0x0000001609097221 */ /* 0x000fe20000000000 */
[----:B------:R-:W-:Y:S01]  /*06a0*/  FADD R23, R23, R10 ;  /* 0x0000000a17177221 */ /* 0x000fe20000000000 */
[----:B------:R-:W-:Y:S01]  /*06b0*/  FADD R28, R28, R11 ;  /* 0x0000000b1c1c7221 */ /* 0x000fe20000000000 */
[----:B------:R-:W-:Y:S01]  /*06c0*/  FADD R0, R0, R3 ;  /* 0x0000000300007221 */ /* 0x000fe20000000000 */
[----:B------:R-:W-:Y:S01]  /*06d0*/  FADD R2, R2, R9 ;  /* 0x0000000902027221 */ /* 0x000fe20000000000 */
[----:B------:R-:W-:Y:S01]  /*06e0*/  FADD R23, R23, R24 ;  /* 0x0000001817177221 */ /* 0x000fe20000000000 */
[----:B------:R-:W-:-:S03]  /*06f0*/  FADD R25, R28, R25 ;  /* 0x000000191c197221 */ /* 0x000fc60000000000 */
[----:B------:R-:W-:Y:S01]  /*0700*/  FADD R24, R23, R0 ;  /* 0x0000000017187221 */ /* 0x000fe20000000000 */
[----:B------:R-:W-:Y:S01]  /*0710*/  FADD R25, R25, R2 ;  /* 0x0000000219197221 */ /* 0x000fe20000000000 */
[----:B------:R-:W-:Y:S06]  /*0720*/  @P0 EXIT ;  /* 0x000000000000094d */ /* 0x000fec0003800000 */
[----:B------:R-:W-:Y:S01]  /*0730*/  STG.E.64 desc[UR4][R26.64], R24 ;  /* 0x000000181a007986 */ /* 0x000fe2000c101b04 */
[----:B------:R-:W-:Y:S05]  /*0740*/  EXIT ;  /* 0x000000000000794d */ /* 0x000fea0003800000 */
.L_x_0:
[----:B------:R-:W-:-:S00]  /*0750*/  BRA `(.L_x_0) ;  /* 0xfffffffc00fc7947 */ /* 0x000fc0000383ffff */
[----:B------:R-:W-:-:S00]  /*0760*/  NOP ;  /* 0x0000000000007918 */ /* 0x000fc00000000000 */
        /* <DEDUP_REMOVED lines=9> */
.L_x_1:


//--------------------- .nv.constant0.triton_poi_fused__unsafe_index_add_convolution_7 --------------------------
	.section	.nv.constant0.triton_poi_fused__unsafe_index_add_convolution_7,"a",@progbits
	.sectionflags	@""
	.align	4
.nv.constant0.triton_poi_fused__unsafe_index_add_convolution_7:
	.zero		604
